	.headerflags	@"EF_CUDA_TEXMODE_UNIFIED EF_CUDA_64BIT_ADDRESS EF_CUDA_ACCELERATORS EF_CUDA_SM90 EF_CUDA_VIRTUAL_SM(EF_CUDA_SM90)"
	.elftype	@"ET_EXEC"


//--------------------- .nv.info                  --------------------------
	.section	.nv.info,"",@"SHT_CUDA_INFO"
	.align	4


	//----- nvinfo : EIATTR_REGCOUNT
	.align		4
        /*0000*/ 	.byte	0x04, 0x2f
        /*0002*/ 	.short	(.L_1 - .L_0)
	.align		4
.L_0:
        /*0004*/ 	.word	index@(triton_per_fused_native_group_norm_11)
        /*0008*/ 	.word	0x00000017


	//----- nvinfo : EIATTR_MIN_STACK_SIZE
	.align		4
.L_1:
        /*000c*/ 	.byte	0x04, 0x12
        /*000e*/ 	.short	(.L_3 - .L_2)
	.align		4
.L_2:
        /*0010*/ 	.word	index@(triton_per_fused_native_group_norm_11)
        /*0014*/ 	.word	0x00000000


	//----- nvinfo : EIATTR_FRAME_SIZE
	.align		4
.L_3:
        /*0018*/ 	.byte	0x04, 0x11
        /*001a*/ 	.short	(.L_5 - .L_4)
	.align		4
.L_4:
        /*001c*/ 	.word	index@(triton_per_fused_native_group_norm_11)
        /*0020*/ 	.word	0x00000000


	//----- nvinfo : EIATTR_MIN_STACK_SIZE
	.align		4
.L_5:
        /*0024*/ 	.byte	0x04, 0x12
        /*0026*/ 	.short	(.L_7 - .L_6)
	.align		4
.L_6:
        /*0028*/ 	.word	index@(triton_per_fused_native_group_norm_11)
        /*002c*/ 	.word	0x00000000
.L_7:


//--------------------- .nv.info.triton_per_fused_native_group_norm_11 --------------------------
	.section	.nv.info.triton_per_fused_native_group_norm_11,"",@"SHT_CUDA_INFO"
	.sectionflags	@""
	.align	4


	//----- nvinfo : EIATTR_CUDA_API_VERSION
	.align		4
        /*0000*/ 	.byte	0x04, 0x37
        /*0002*/ 	.short	(.L_9 - .L_8)
.L_8:
        /*0004*/ 	.word	0x0000007c


	//----- nvinfo : EIATTR_KPARAM_INFO
	.align		4
.L_9:
        /*0008*/ 	.byte	0x04, 0x17
        /*000a*/ 	.short	(.L_11 - .L_10)
.L_10:
        /*000c*/ 	.word	0x00000000
        /*0010*/ 	.short	0x0007
        /*0012*/ 	.short	0x0034
        /*0014*/ 	.byte	0x00, 0xf0, 0x11, 0x00


	//----- nvinfo : EIATTR_KPARAM_INFO
	.align		4
.L_11:
        /*0018*/ 	.byte	0x04, 0x17
        /*001a*/ 	.short	(.L_13 - .L_12)
.L_12:
        /*001c*/ 	.word	0x00000000
        /*0020*/ 	.short	0x0006
        /*0022*/ 	.short	0x0030
        /*0024*/ 	.byte	0x00, 0xf0, 0x11, 0x00


	//----- nvinfo : EIATTR_KPARAM_INFO
	.align		4
.L_13:
        /*0028*/ 	.byte	0x04, 0x17
        /*002a*/ 	.short	(.L_15 - .L_14)
.L_14:
        /*002c*/ 	.word	0x00000000
        /*0030*/ 	.short	0x0005
        /*0032*/ 	.short	0x0028
        /*0034*/ 	.byte	0x00, 0xf4, 0x21, 0x00


	//----- nvinfo : EIATTR_KPARAM_INFO
	.align		4
.L_15:
        /*0038*/ 	.byte	0x04, 0x17
        /*003a*/ 	.short	(.L_17 - .L_16)
.L_16:
        /*003c*/ 	.word	0x00000000
        /*0040*/ 	.short	0x0004
        /*0042*/ 	.short	0x0020
        /*0044*/ 	.byte	0x00, 0xf4, 0x21, 0x00


	//----- nvinfo : EIATTR_KPARAM_INFO
	.align		4
.L_17:
        /*0048*/ 	.byte	0x04, 0x17
        /*004a*/ 	.short	(.L_19 - .L_18)
.L_18:
        /*004c*/ 	.word	0x00000000
        /*0050*/ 	.short	0x0003
        /*0052*/ 	.short	0x0018
        /*0054*/ 	.byte	0x00, 0xf4, 0x21, 0x00


	//----- nvinfo : EIATTR_KPARAM_INFO
	.align		4
.L_19:
        /*0058*/ 	.byte	0x04, 0x17
        /*005a*/ 	.short	(.L_21 - .L_20)
.L_20:
        /*005c*/ 	.word	0x00000000
        /*0060*/ 	.short	0x0002
        /*0062*/ 	.short	0x0010
        /*0064*/ 	.byte	0x00, 0xf4, 0x21, 0x00


	//----- nvinfo : EIATTR_KPARAM_INFO
	.align		4
.L_21:
        /*0068*/ 	.byte	0x04, 0x17
        /*006a*/ 	.short	(.L_23 - .L_22)
.L_22:
        /*006c*/ 	.word	0x00000000
        /*0070*/ 	.short	0x0001
        /*0072*/ 	.short	0x0008
        /*0074*/ 	.byte	0x00, 0xf4, 0x21, 0x00


	//----- nvinfo : EIATTR_KPARAM_INFO
	.align		4
.L_23:
        /*0078*/ 	.byte	0x04, 0x17
        /*007a*/ 	.short	(.L_25 - .L_24)
.L_24:
        /*007c*/ 	.word	0x00000000
        /*0080*/ 	.short	0x0000
        /*0082*/ 	.short	0x0000
        /*0084*/ 	.byte	0x00, 0xf4, 0x21, 0x00


	//----- nvinfo : EIATTR_SPARSE_MMA_MASK
	.align		4
.L_25:
        /*0088*/ 	.byte	0x03, 0x50
        /*008a*/ 	.short	0x0000


	//----- nvinfo : EIATTR_MAXREG_COUNT
	.align		4
        /*008c*/ 	.byte	0x03, 0x1b
        /*008e*/ 	.short	0x00ff


	//----- nvinfo : EIATTR_COOP_GROUP_MASK_REGIDS
	.align		4
        /*0090*/ 	.byte	0x04, 0x29
        /*0092*/ 	.short	(.L_27 - .L_26)


	//   ....[0]....
.L_26:
        /*0094*/ 	.word	0xffffffff


	//   ....[1]....
        /*0098*/ 	.word	0xffffffff


	//   ....[2]....
        /*009c*/ 	.word	0xffffffff


	//   ....[3]....
        /*00a0*/ 	.word	0xffffffff


	//   ....[4]....
        /*00a4*/ 	.word	0xffffffff


	//   ....[5]....
        /*00a8*/ 	.word	0xffffffff


	//   ....[6]....
        /*00ac*/ 	.word	0xffffffff


	//   ....[7]....
        /*00b0*/ 	.word	0xffffffff


	//   ....[8]....
        /*00b4*/ 	.word	0xffffffff


	//   ....[9]....
        /*00b8*/ 	.word	0xffffffff


	//   ....[10]....
        /*00bc*/ 	.word	0xffffffff


	//   ....[11]....
        /*00c0*/ 	.word	0xffffffff


	//   ....[12]....
        /*00c4*/ 	.word	0xffffffff


	//   ....[13]....
        /*00c8*/ 	.word	0xffffffff


	//   ....[14]....
        /*00cc*/ 	.word	0xffffffff


	//   ....[15]....
        /*00d0*/ 	.word	0xffffffff


	//   ....[16]....
        /*00d4*/ 	.word	0xffffffff


	//   ....[17]....
        /*00d8*/ 	.word	0xffffffff


	//----- nvinfo : EIATTR_COOP_GROUP_INSTR_OFFSETS
	.align		4
.L_27:
        /*00dc*/ 	.byte	0x04, 0x28
        /*00de*/ 	.short	(.L_29 - .L_28)


	//   ....[0]....
.L_28:
        /*00e0*/ 	.word	0x000001e0


	//   ....[1]....
        /*00e4*/ 	.word	0x00000230


	//   ....[2]....
        /*00e8*/ 	.word	0x00000280


	//   ....[3]....
        /*00ec*/ 	.word	0x000002c0


	//   ....[4]....
        /*00f0*/ 	.word	0x00000350


	//   ....[5]....
        /*00f4*/ 	.word	0x000003e0


	//   ....[6]....
        /*00f8*/ 	.word	0x00000420


	//   ....[7]....
        /*00fc*/ 	.word	0x000004c0


	//   ....[8]....
        /*0100*/ 	.word	0x00000530


	//   ....[9]....
        /*0104*/ 	.word	0x00000570


	//   ....[10]....
        /*0108*/ 	.word	0x00000610


	//   ....[11]....
        /*010c*/ 	.word	0x00000680


	//   ....[12]....
        /*0110*/ 	.word	0x000006c0


	//   ....[13]....
        /*0114*/ 	.word	0x000007b0


	//   ....[14]....
        /*0118*/ 	.word	0x000007e0


	//   ....[15]....
        /*011c*/ 	.word	0x00000970


	//   ....[16]....
        /*0120*/ 	.word	0x000009d0


	//   ....[17]....
        /*0124*/ 	.word	0x000009e0


	//----- nvinfo : EIATTR_EXIT_INSTR_OFFSETS
	.align		4
.L_29:
        /*0128*/ 	.byte	0x04, 0x1c
        /*012a*/ 	.short	(.L_31 - .L_30)


	//   ....[0]....
.L_30:
        /*012c*/ 	.word	0x00000bd0


	//   ....[1]....
        /*0130*/ 	.word	0x00000c20


	//----- nvinfo : EIATTR_REQNTID
	.align		4
.L_31:
        /*0134*/ 	.byte	0x04, 0x10
        /*0136*/ 	.short	(.L_33 - .L_32)
.L_32:
        /*0138*/ 	.word	0x00000040
        /*013c*/ 	.word	0x00000001
        /*0140*/ 	.word	0x00000001


	//----- nvinfo : EIATTR_CBANK_PARAM_SIZE
	.align		4
.L_33:
        /*0144*/ 	.byte	0x03, 0x19
        /*0146*/ 	.short	0x0038


	//----- nvinfo : EIATTR_PARAM_CBANK
	.align		4
        /*0148*/ 	.byte	0x04, 0x0a
        /*014a*/ 	.short	(.L_35 - .L_34)
	.align		4
.L_34:
        /*014c*/ 	.word	index@(.nv.constant0.triton_per_fused_native_group_norm_11)
        /*0150*/ 	.short	0x0210
        /*0152*/ 	.short	0x0038


	//----- nvinfo : EIATTR_SW_WAR
	.align		4
.L_35:
        /*0154*/ 	.byte	0x04, 0x36
        /*0156*/ 	.short	(.L_37 - .L_36)
.L_36:
        /*0158*/ 	.word	0x00000008
.L_37:


//--------------------- .nv.callgraph             --------------------------
	.section	.nv.callgraph,"",@"SHT_CUDA_CALLGRAPH"
	.align	4
	.sectionentsize	8
	.align		4
        /*0000*/ 	.word	0x00000000
	.align		4
        /*0004*/ 	.word	0xffffffff
	.align		4
        /*0008*/ 	.word	0x00000000
	.align		4
        /*000c*/ 	.word	0xfffffffe
	.align		4
        /*0010*/ 	.word	0x00000000
	.align		4
        /*0014*/ 	.word	0xfffffffd
	.align		4
        /*0018*/ 	.word	0x00000000
	.align		4
        /*001c*/ 	.word	0xfffffffc


//--------------------- .text.triton_per_fused_native_group_norm_11 --------------------------
	.section	.text.triton_per_fused_native_group_norm_11,"ax",@progbits
	.sectionflags	@"SHF_BARRIERS=1"
	.align	128
        .global         triton_per_fused_native_group_norm_11
        .type           triton_per_fused_native_group_norm_11,@function
        .size           triton_per_fused_native_group_norm_11,(.L_x_1 - triton_per_fused_native_group_norm_11)
        .other          triton_per_fused_native_group_norm_11,@"STO_CUDA_ENTRY STV_DEFAULT"
triton_per_fused_native_group_norm_11:
.text.triton_per_fused_native_group_norm_11:
[----:B------:R-:W0:Y:S02]  /*0000*/  LDC R1, c[0x0][0x28] ;  /* 0x00000a00ff017b82 */ /* 0x000e240000000800 */
[----:B------:R-:W1:Y:S01]  /*0010*/  S2R R0, SR_CTAID.X ;  /* 0x0000000000007919 */ /* 0x000e620000002500 */
[----:B------:R-:W2:Y:S01]  /*0020*/  LDC.64 R6, c[0x0][0x220] ;  /* 0x00008800ff067b82 */ /* 0x000ea20000000a00 */
[----:B------:R-:W-:Y:S01]  /*0030*/  ULDC.64 UR6, c[0x0][0x208] ;  /* 0x0000820000067ab9 */ /* 0x000fe20000000a00 */
[----:B------:R-:W3:Y:S06]  /*0040*/  S2R R14, SR_TID.X ;  /* 0x00000000000e7919 */ /* 0x000eec0000002100 */
[----:B------:R-:W4:Y:S01]  /*0050*/  LDC.64 R10, c[0x0][0x218] ;  /* 0x00008600ff0a7b82 */ /* 0x000f220000000a00 */
[----:B-1----:R-:W-:-:S02]  /*0060*/  SHF.R.S32.HI R5, RZ, 0x1f, R0 ;  /* 0x0000001fff057819 */ /* 0x002fc40000011400 */
[----:B------:R-:W-:Y:S02]  /*0070*/  ISETP.GE.AND P1, PT, R0, 0x80, PT ;  /* 0x000000800000780c */ /* 0x000fe40003f26270 */
[----:B------:R-:W-:Y:S02]  /*0080*/  LEA.HI R5, R5, R0, RZ, 0x5 ;  /* 0x0000000005057211 */ /* 0x000fe400078f28ff */
[----:B---3--:R-:W-:Y:S02]  /*0090*/  SHF.L.U32 R8, R14, 0x5, RZ ;  /* 0x000000050e087819 */ /* 0x008fe400000006ff */
[C---:B------:R-:W-:Y:S02]  /*00a0*/  LOP3.LUT R9, R5.reuse, 0xffffffe0, RZ, 0xc0, !PT ;  /* 0xffffffe005097812 */ /* 0x040fe400078ec0ff */
[----:B------:R-:W-:Y:S02]  /*00b0*/  LOP3.LUT R8, R8, 0x7e0, RZ, 0xc0, !PT ;  /* 0x000007e008087812 */ /* 0x000fe400078ec0ff */
[----:B------:R-:W-:-:S02]  /*00c0*/  SHF.L.U32 R5, R5, 0x6, RZ ;  /* 0x0000000605057819 */ /* 0x000fc400000006ff */
[----:B------:R-:W-:Y:S02]  /*00d0*/  IADD3 R8, R8, R0, -R9 ;  /* 0x0000000008087210 */ /* 0x000fe40007ffe809 */
[----:B------:R-:W-:-:S04]  /*00e0*/  LOP3.LUT R5, R5, 0xfffff800, RZ, 0xc0, !PT ;  /* 0xfffff80005057812 */ /* 0x000fc800078ec0ff */
[----:B------:R-:W-:Y:S02]  /*00f0*/  IADD3 R5, R8, R5, RZ ;  /* 0x0000000508057210 */ /* 0x000fe40007ffe0ff */
[----:B------:R-:W-:-:S03]  /*0100*/  CS2R R8, SRZ ;  /* 0x0000000000087805 */ /* 0x000fc6000001ff00 */
[C---:B--2---:R-:W-:Y:S02]  /*0110*/  IMAD.WIDE R12, R5.reuse, 0x4, R6 ;  /* 0x00000004050c7825 */ /* 0x044fe400078e0206 */
[----:B------:R-:W1:Y:S03]  /*0120*/  LDC.64 R6, c[0x0][0x210] ;  /* 0x00008400ff067b82 */ /* 0x000e660000000a00 */
[----:B------:R-:W2:Y:S01]  /*0130*/  @!P1 LDG.E R9, desc[UR6][R12.64] ;  /* 0x000000060c099981 */ /* 0x000ea2000c1e1900 */
[----:B------:R-:W-:Y:S01]  /*0140*/  HFMA2.MMA R15, -RZ, RZ, 0, 0 ;  /* 0x00000000ff0f7435 */ /* 0x000fe200000001ff */
[----:B----4-:R-:W-:-:S09]  /*0150*/  IMAD.WIDE R10, R5, 0x4, R10 ;  /* 0x00000004050a7825 */ /* 0x010fd200078e020a */
[----:B------:R-:W3:Y:S01]  /*0160*/  @!P1 LDG.E R15, desc[UR6][R10.64] ;  /* 0x000000060a0f9981 */ /* 0x000ee2000c1e1900 */
[----:B-1----:R-:W-:-:S05]  /*0170*/  IMAD.WIDE R6, R5, 0x4, R6 ;  /* 0x0000000405067825 */ /* 0x002fca00078e0206 */
[----:B------:R-:W4:Y:S01]  /*0180*/  @!P1 LDG.E R8, desc[UR6][R6.64] ;  /* 0x0000000606089981 */ /* 0x000f22000c1e1900 */
[----:B------:R-:W1:Y:S01]  /*0190*/  S2UR UR5, SR_CgaCtaId ;  /* 0x00000000000579c3 */ /* 0x000e620000008800 */
[----:B------:R-:W-:Y:S02]  /*01a0*/  UMOV UR4, 0x400 ;  /* 0x0000040000047882 */ /* 0x000fe40000000000 */
[----:B-1----:R-:W-:Y:S01]  /*01b0*/  UPRMT UR4, UR5, 0x654, UR4 ;  /* 0x0000065405047896 */ /* 0x002fe20008000004 */
[----:B--2---:R-:W-:-:S04]  /*01c0*/  SEL R9, R9, RZ, !P1 ;  /* 0x000000ff09097207 */ /* 0x004fc80004800000 */
[----:B------:R-:W-:-:S05]  /*01d0*/  FSEL R9, R9, RZ, !P1 ;  /* 0x000000ff09097208 */ /* 0x000fca0004800000 */
[----:B------:R-:W1:Y:S01]  /*01e0*/  SHFL.BFLY PT, R18, R9, 0x10, 0x1f ;  /* 0x0e001f0009127f89 */ /* 0x000e6200000e0000 */
[----:B---3--:R-:W-:Y:S02]  /*01f0*/  SEL R11, R15, RZ, !P1 ;  /* 0x000000ff0f0b7207 */ /* 0x008fe40004800000 */
[----:B----4-:R-:W-:Y:S01]  /*0200*/  SEL R12, R8, RZ, !P1 ;  /* 0x000000ff080c7207 */ /* 0x010fe20004800000 */
[----:B-1----:R-:W-:-:S05]  /*0210*/  FADD R5, R9, R18 ;  /* 0x0000001209057221 */ /* 0x002fca0000000000 */
[C---:B------:R-:W-:Y:S01]  /*0220*/  FSETP.GEU.AND P2, PT, |R5|.reuse, 1.175494350822287508e-38, PT ;  /* 0x008000000500780b */ /* 0x040fe20003f4e200 */
[----:B------:R-:W1:Y:S01]  /*0230*/  SHFL.BFLY PT, R6, R5, 0x8, 0x1f ;  /* 0x0d001f0005067f89 */ /* 0x000e6200000e0000 */
[C---:B------:R-:W-:Y:S01]  /*0240*/  FMUL R8, R5.reuse, 0.25 ;  /* 0x3e80000005087820 */ /* 0x040fe20000400000 */
[----:B------:R-:W-:Y:S02]  /*0250*/  FSETP.GT.AND P0, PT, |R5|, 8.50705917302346158658e+37, PT ;  /* 0x7e8000000500780b */ /* 0x000fe40003f04200 */
[----:B------:R-:W-:Y:S02]  /*0260*/  FSEL R12, R12, RZ, !P1 ;  /* 0x000000ff0c0c7208 */ /* 0x000fe40004800000 */
[----:B------:R-:W-:-:S03]  /*0270*/  FSEL R8, R8, R5, P0 ;  /* 0x0000000508087208 */ /* 0x000fc60000000000 */
[----:B------:R-:W2:Y:S03]  /*0280*/  SHFL.BFLY PT, R13, R12, 0x10, 0x1f ;  /* 0x0e001f000c0d7f89 */ /* 0x000ea600000e0000 */
[----:B------:R-:W-:Y:S01]  /*0290*/  @!P2 FMUL R8, R8, 16777216 ;  /* 0x4b8000000808a820 */ /* 0x000fe20000400000 */
[----:B------:R-:W-:-:S03]  /*02a0*/  FSEL R11, R11, RZ, !P1 ;  /* 0x000000ff0b0b7208 */ /* 0x000fc60004800000 */
[----:B------:R-:W3:Y:S02]  /*02b0*/  MUFU.RCP R15, R8 ;  /* 0x00000008000f7308 */ /* 0x000ee40000001000 */
[----:B------:R-:W4:Y:S01]  /*02c0*/  SHFL.BFLY PT, R16, R11, 0x10, 0x1f ;  /* 0x0e001f000b107f89 */ /* 0x000f2200000e0000 */
[----:B------:R-:W-:Y:S01]  /*02d0*/  @P0 FMUL R18, R18, 0.25 ;  /* 0x3e80000012120820 */ /* 0x000fe20000400000 */
[----:B-1----:R-:W-:-:S03]  /*02e0*/  FADD R7, R5, R6 ;  /* 0x0000000605077221 */ /* 0x002fc60000000000 */
[----:B------:R-:W-:Y:S01]  /*02f0*/  @!P2 FMUL R18, R18, 16777216 ;  /* 0x4b8000001212a820 */ /* 0x000fe20000400000 */
[----:B------:R-:W-:Y:S02]  /*0300*/  FSETP.NEU.AND P1, PT, R5, RZ, PT ;  /* 0x000000ff0500720b */ /* 0x000fe40003f2d000 */
[C---:B------:R-:W-:Y:S01]  /*0310*/  FSETP.GEU.AND P2, PT, |R7|.reuse, 1.175494350822287508e-38, PT ;  /* 0x008000000700780b */ /* 0x040fe20003f4e200 */
[----:B------:R-:W-:Y:S01]  /*0320*/  FMUL R10, R7, 0.25 ;  /* 0x3e800000070a7820 */ /* 0x000fe20000400000 */
[----:B---3--:R-:W-:Y:S01]  /*0330*/  FMUL R15, R15, R18 ;  /* 0x000000120f0f7220 */ /* 0x008fe20000400000 */
[----:B------:R-:W-:Y:S01]  /*0340*/  FSETP.GT.AND P0, PT, |R7|, 8.50705917302346158658e+37, PT ;  /* 0x7e8000000700780b */ /* 0x000fe20003f04200 */
[----:B------:R-:W1:Y:S01]  /*0350*/  SHFL.BFLY PT, R8, R7, 0x4, 0x1f ;  /* 0x0c801f0007087f89 */ /* 0x000e6200000e0000 */
[----:B--2---:R-:W-:Y:S02]  /*0360*/  FADD R13, -R12, R13 ;  /* 0x0000000d0c0d7221 */ /* 0x004fe40000000100 */
[----:B------:R-:W-:-:S02]  /*0370*/  FSEL R15, R15, RZ, P1 ;  /* 0x000000ff0f0f7208 */ /* 0x000fc40000800000 */
[----:B------:R-:W-:Y:S01]  /*0380*/  FSEL R17, R10, R7, P0 ;  /* 0x000000070a117208 */ /* 0x000fe20000000000 */
[C---:B------:R-:W-:Y:S02]  /*0390*/  FMUL R18, R13.reuse, R13 ;  /* 0x0000000d0d127220 */ /* 0x040fe40000400000 */
[----:B------:R-:W-:Y:S02]  /*03a0*/  FFMA R10, R13, R15, R12 ;  /* 0x0000000f0d0a7223 */ /* 0x000fe4000000000c */
[----:B------:R-:W-:Y:S01]  /*03b0*/  @!P2 FMUL R17, R17, 16777216 ;  /* 0x4b8000001111a820 */ /* 0x000fe20000400000 */
[----:B----4-:R-:W-:Y:S01]  /*03c0*/  FADD R16, R11, R16 ;  /* 0x000000100b107221 */ /* 0x010fe20000000000 */
[----:B------:R-:W-:Y:S01]  /*03d0*/  FMUL R18, R9, R18 ;  /* 0x0000001209127220 */ /* 0x000fe20000400000 */
[----:B------:R-:W2:Y:S03]  /*03e0*/  SHFL.BFLY PT, R11, R10, 0x8, 0x1f ;  /* 0x0d001f000a0b7f89 */ /* 0x000ea600000e0000 */
[----:B------:R-:W3:Y:S01]  /*03f0*/  MUFU.RCP R17, R17 ;  /* 0x0000001100117308 */ /* 0x000ee20000001000 */
[----:B------:R-:W-:Y:S01]  /*0400*/  FFMA R16, R15, R18, R16 ;  /* 0x000000120f107223 */ /* 0x000fe20000000010 */
[----:B------:R-:W-:-:S04]  /*0410*/  @P0 FMUL R6, R6, 0.25 ;  /* 0x3e80000006060820 */ /* 0x000fc80000400000 */
[----:B------:R-:W4:Y:S01]  /*0420*/  SHFL.BFLY PT, R13, R16, 0x8, 0x1f ;  /* 0x0d001f00100d7f89 */ /* 0x000f2200000e0000 */
[C---:B-1----:R-:W-:Y:S01]  /*0430*/  FADD R9, R7.reuse, R8 ;  /* 0x0000000807097221 */ /* 0x042fe20000000000 */
[----:B------:R-:W-:Y:S01]  /*0440*/  @!P2 FMUL R6, R6, 16777216 ;  /* 0x4b8000000606a820 */ /* 0x000fe20000400000 */
[----:B------:R-:W-:-:S03]  /*0450*/  FSETP.NEU.AND P1, PT, R7, RZ, PT ;  /* 0x000000ff0700720b */ /* 0x000fc60003f2d000 */
[----:B------:R-:W-:Y:S01]  /*0460*/  FSETP.GEU.AND P2, PT, |R9|, 1.175494350822287508e-38, PT ;  /* 0x008000000900780b */ /* 0x000fe20003f4e200 */
[----:B---3--:R-:W-:Y:S01]  /*0470*/  FMUL R6, R17, R6 ;  /* 0x0000000611067220 */ /* 0x008fe20000400000 */
[C---:B------:R-:W-:Y:S01]  /*0480*/  FMUL R18, R9.reuse, 0.25 ;  /* 0x3e80000009127820 */ /* 0x040fe20000400000 */
[----:B------:R-:W-:-:S03]  /*0490*/  FSETP.GT.AND P0, PT, |R9|, 8.50705917302346158658e+37, PT ;  /* 0x7e8000000900780b */ /* 0x000fc60003f04200 */
[----:B------:R-:W-:Y:S01]  /*04a0*/  FSEL R12, R6, RZ, P1 ;  /* 0x000000ff060c7208 */ /* 0x000fe20000800000 */
[----:B--2---:R-:W-:Y:S01]  /*04b0*/  FADD R11, -R10, R11 ;  /* 0x0000000b0a0b7221 */ /* 0x004fe20000000100 */
[----:B------:R-:W1:Y:S01]  /*04c0*/  SHFL.BFLY PT, R6, R9, 0x2, 0x1f ;  /* 0x0c401f0009067f89 */ /* 0x000e6200000e0000 */
[----:B------:R-:W-:Y:S02]  /*04d0*/  FSEL R15, R18, R9, P0 ;  /* 0x00000009120f7208 */ /* 0x000fe40000000000 */
[C---:B------:R-:W-:Y:S01]  /*04e0*/  FMUL R18, R11.reuse, R11 ;  /* 0x0000000b0b127220 */ /* 0x040fe20000400000 */
[----:B------:R-:W-:Y:S02]  /*04f0*/  FFMA R10, R11, R12, R10 ;  /* 0x0000000c0b0a7223 */ /* 0x000fe4000000000a */
[----:B------:R-:W-:Y:S01]  /*0500*/  @!P2 FMUL R15, R15, 16777216 ;  /* 0x4b8000000f0fa820 */ /* 0x000fe20000400000 */
[----:B------:R-:W-:Y:S01]  /*0510*/  FMUL R18, R5, R18 ;  /* 0x0000001205127220 */ /* 0x000fe20000400000 */
[----:B----4-:R-:W-:Y:S01]  /*0520*/  FADD R13, R16, R13 ;  /* 0x0000000d100d7221 */ /* 0x010fe20000000000 */
[----:B------:R-:W2:Y:S03]  /*0530*/  SHFL.BFLY PT, R11, R10, 0x4, 0x1f ;  /* 0x0c801f000a0b7f89 */ /* 0x000ea600000e0000 */
[----:B------:R-:W3:Y:S01]  /*0540*/  MUFU.RCP R15, R15 ;  /* 0x0000000f000f7308 */ /* 0x000ee20000001000 */
[----:B------:R-:W-:Y:S01]  /*0550*/  FFMA R13, R12, R18, R13 ;  /* 0x000000120c0d7223 */ /* 0x000fe2000000000d */
[----:B------:R-:W-:-:S04]  /*0560*/  @P0 FMUL R8, R8, 0.25 ;  /* 0x3e80000008080820 */ /* 0x000fc80000400000 */
[----:B------:R-:W4:Y:S01]  /*0570*/  SHFL.BFLY PT, R12, R13, 0x4, 0x1f ;  /* 0x0c801f000d0c7f89 */ /* 0x000f2200000e0000 */
[----:B------:R-:W-:Y:S01]  /*0580*/  @!P2 FMUL R8, R8, 16777216 ;  /* 0x4b8000000808a820 */ /* 0x000fe20000400000 */
[C---:B------:R-:W-:Y:S01]  /*0590*/  FSETP.NEU.AND P0, PT, R9.reuse, RZ, PT ;  /* 0x000000ff0900720b */ /* 0x040fe20003f0d000 */
[----:B-1----:R-:W-:Y:S02]  /*05a0*/  FADD R5, R9, R6 ;  /* 0x0000000609057221 */ /* 0x002fe40000000000 */
[----:B---3--:R-:W-:-:S03]  /*05b0*/  FMUL R8, R15, R8 ;  /* 0x000000080f087220 */ /* 0x008fc60000400000 */
[C---:B------:R-:W-:Y:S01]  /*05c0*/  FSETP.GEU.AND P1, PT, |R5|.reuse, 1.175494350822287508e-38, PT ;  /* 0x008000000500780b */ /* 0x040fe20003f2e200 */
[C---:B------:R-:W-:Y:S01]  /*05d0*/  FMUL R20, R5.reuse, 0.25 ;  /* 0x3e80000005147820 */ /* 0x040fe20000400000 */
[----:B------:R-:W-:Y:S01]  /*05e0*/  FSEL R16, R8, RZ, P0 ;  /* 0x000000ff08107208 */ /* 0x000fe20000000000 */
[----:B--2---:R-:W-:Y:S01]  /*05f0*/  FADD R11, -R10, R11 ;  /* 0x0000000b0a0b7221 */ /* 0x004fe20000000100 */
[----:B------:R-:W-:Y:S01]  /*0600*/  FSETP.GT.AND P0, PT, |R5|, 8.50705917302346158658e+37, PT ;  /* 0x7e8000000500780b */ /* 0x000fe20003f04200 */
[----:B------:R-:W1:Y:S02]  /*0610*/  SHFL.BFLY PT, R8, R5, 0x1, 0x1f ;  /* 0x0c201f0005087f89 */ /* 0x000e6400000e0000 */
[C---:B------:R-:W-:Y:S01]  /*0620*/  FMUL R18, R11.reuse, R11 ;  /* 0x0000000b0b127220 */ /* 0x040fe20000400000 */
[----:B------:R-:W-:Y:S01]  /*0630*/  FSEL R20, R20, R5, P0 ;  /* 0x0000000514147208 */ /* 0x000fe20000000000 */
[----:B------:R-:W-:Y:S02]  /*0640*/  FFMA R10, R11, R16, R10 ;  /* 0x000000100b0a7223 */ /* 0x000fe4000000000a */
[----:B------:R-:W-:Y:S01]  /*0650*/  FMUL R18, R7, R18 ;  /* 0x0000001207127220 */ /* 0x000fe20000400000 */
[----:B----4-:R-:W-:Y:S01]  /*0660*/  FADD R13, R13, R12 ;  /* 0x0000000c0d0d7221 */ /* 0x010fe20000000000 */
[----:B------:R-:W-:Y:S01]  /*0670*/  @!P1 FMUL R20, R20, 16777216 ;  /* 0x4b80000014149820 */ /* 0x000fe20000400000 */
[----:B------:R-:W2:Y:S02]  /*0680*/  SHFL.BFLY PT, R11, R10, 0x2, 0x1f ;  /* 0x0c401f000a0b7f89 */ /* 0x000ea400000e0000 */
[----:B------:R-:W-:Y:S01]  /*0690*/  FFMA R13, R16, R18, R13 ;  /* 0x00000012100d7223 */ /* 0x000fe2000000000d */
[----:B------:R-:W3:Y:S01]  /*06a0*/  MUFU.RCP R15, R20 ;  /* 0x00000014000f7308 */ /* 0x000ee20000001000 */
[----:B------:R-:W-:-:S03]  /*06b0*/  @P0 FMUL R6, R6, 0.25 ;  /* 0x3e80000006060820 */ /* 0x000fc60000400000 */
[----:B------:R-:W4:Y:S01]  /*06c0*/  SHFL.BFLY PT, R12, R13, 0x2, 0x1f ;  /* 0x0c401f000d0c7f89 */ /* 0x000f2200000e0000 */
[----:B------:R-:W-:Y:S01]  /*06d0*/  @!P1 FMUL R6, R6, 16777216 ;  /* 0x4b80000006069820 */ /* 0x000fe20000400000 */
[C---:B------:R-:W-:Y:S01]  /*06e0*/  FSETP.NEU.AND P0, PT, R5.reuse, RZ, PT ;  /* 0x000000ff0500720b */ /* 0x040fe20003f0d000 */
[----:B-1----:R-:W-:Y:S02]  /*06f0*/  FADD R7, R5, R8 ;  /* 0x0000000805077221 */ /* 0x002fe40000000000 */
[----:B---3--:R-:W-:-:S03]  /*0700*/  FMUL R15, R15, R6 ;  /* 0x000000060f0f7220 */ /* 0x008fc60000400000 */
[----:B------:R-:W-:Y:S02]  /*0710*/  FSETP.GEU.AND P1, PT, |R7|, 1.175494350822287508e-38, PT ;  /* 0x008000000700780b */ /* 0x000fe40003f2e200 */
[----:B------:R-:W-:Y:S01]  /*0720*/  FSEL R15, R15, RZ, P0 ;  /* 0x000000ff0f0f7208 */ /* 0x000fe20000000000 */
[----:B--2---:R-:W-:Y:S01]  /*0730*/  FADD R11, -R10, R11 ;  /* 0x0000000b0a0b7221 */ /* 0x004fe20000000100 */
[C---:B------:R-:W-:Y:S01]  /*0740*/  FMUL R18, R7.reuse, 0.25 ;  /* 0x3e80000007127820 */ /* 0x040fe20000400000 */
[----:B------:R-:W-:Y:S02]  /*0750*/  FSETP.GT.AND P0, PT, |R7|, 8.50705917302346158658e+37, PT ;  /* 0x7e8000000700780b */ /* 0x000fe40003f04200 */
[C---:B------:R-:W-:Y:S01]  /*0760*/  FMUL R16, R11.reuse, R11 ;  /* 0x0000000b0b107220 */ /* 0x040fe20000400000 */
[----:B------:R-:W-:Y:S01]  /*0770*/  FFMA R6, R11, R15, R10 ;  /* 0x0000000f0b067223 */ /* 0x000fe2000000000a */
[----:B----4-:R-:W-:Y:S02]  /*0780*/  FADD R12, R13, R12 ;  /* 0x0000000c0d0c7221 */ /* 0x010fe40000000000 */
[----:B------:R-:W-:Y:S01]  /*0790*/  FMUL R16, R9, R16 ;  /* 0x0000001009107220 */ /* 0x000fe20000400000 */
[----:B------:R-:W-:Y:S01]  /*07a0*/  FSEL R18, R18, R7, P0 ;  /* 0x0000000712127208 */ /* 0x000fe20000000000 */
[----:B------:R-:W1:Y:S02]  /*07b0*/  SHFL.BFLY PT, R9, R6, 0x1, 0x1f ;  /* 0x0c201f0006097f89 */ /* 0x000e6400000e0000 */
[----:B------:R-:W-:-:S02]  /*07c0*/  FFMA R12, R15, R16, R12 ;  /* 0x000000100f0c7223 */ /* 0x000fc4000000000c */
[----:B------:R-:W-:-:S03]  /*07d0*/  @!P1 FMUL R18, R18, 16777216 ;  /* 0x4b80000012129820 */ /* 0x000fc60000400000 */
[----:B------:R-:W2:Y:S01]  /*07e0*/  SHFL.BFLY PT, R11, R12, 0x1, 0x1f ;  /* 0x0c201f000c0b7f89 */ /* 0x000ea200000e0000 */
[----:B------:R-:W3:Y:S01]  /*07f0*/  MUFU.RCP R13, R18 ;  /* 0x00000012000d7308 */ /* 0x000ee20000001000 */
[----:B------:R-:W-:-:S04]  /*0800*/  @P0 FMUL R8, R8, 0.25 ;  /* 0x3e80000008080820 */ /* 0x000fc80000400000 */
[----:B------:R-:W-:Y:S01]  /*0810*/  @!P1 FMUL R8, R8, 16777216 ;  /* 0x4b80000008089820 */ /* 0x000fe20000400000 */
[----:B------:R-:W-:Y:S02]  /*0820*/  FSETP.NEU.AND P0, PT, R7, RZ, PT ;  /* 0x000000ff0700720b */ /* 0x000fe40003f0d000 */
[----:B------:R-:W-:Y:S01]  /*0830*/  LOP3.LUT P1, RZ, R14, 0x1f, RZ, 0xc0, !PT ;  /* 0x0000001f0eff7812 */ /* 0x000fe2000782c0ff */
[----:B---3--:R-:W-:Y:S01]  /*0840*/  FMUL R13, R13, R8 ;  /* 0x000000080d0d7220 */ /* 0x008fe20000400000 */
[----:B-1----:R-:W-:-:S04]  /*0850*/  FADD R9, -R6, R9 ;  /* 0x0000000906097221 */ /* 0x002fc80000000100 */
[----:B------:R-:W-:Y:S01]  /*0860*/  FMUL R8, R9, R9 ;  /* 0x0000000909087220 */ /* 0x000fe20000400000 */
[----:B------:R-:W-:Y:S02]  /*0870*/  FSEL R13, R13, RZ, P0 ;  /* 0x000000ff0d0d7208 */ /* 0x000fe40000000000 */
[----:B------:R-:W-:Y:S01]  /*0880*/  SHF.R.U32.HI R10, RZ, 0x3, R14 ;  /* 0x00000003ff0a7819 */ /* 0x000fe2000001160e */
[----:B--2---:R-:W-:Y:S01]  /*0890*/  FADD R12, R12, R11 ;  /* 0x0000000b0c0c7221 */ /* 0x004fe20000000000 */
[----:B------:R-:W-:Y:S01]  /*08a0*/  FMUL R8, R5, R8 ;  /* 0x0000000805087220 */ /* 0x000fe20000400000 */
[----:B------:R-:W-:Y:S01]  /*08b0*/  FFMA R5, R9, R13, R6 ;  /* 0x0000000d09057223 */ /* 0x000fe20000000006 */
[----:B------:R-:W-:Y:S02]  /*08c0*/  LOP3.LUT R10, R10, 0x4, RZ, 0xc0, !PT ;  /* 0x000000040a0a7812 */ /* 0x000fe400078ec0ff */
[----:B------:R-:W-:-:S03]  /*08d0*/  FFMA R13, R13, R8, R12 ;  /* 0x000000080d0d7223 */ /* 0x000fc6000000000c */
[----:B------:R-:W-:Y:S04]  /*08e0*/  @!P1 STS [R10+UR4+0x10], R7 ;  /* 0x000010070a009988 */ /* 0x000fe80008000804 */
[----:B------:R-:W-:Y:S04]  /*08f0*/  @!P1 STS [R10+UR4], R5 ;  /* 0x000000050a009988 */ /* 0x000fe80008000804 */
[----:B------:R-:W-:Y:S01]  /*0900*/  @!P1 STS [R10+UR4+0x8], R13 ;  /* 0x0000080d0a009988 */ /* 0x000fe20008000804 */
[----:B------:R-:W-:Y:S01]  /*0910*/  BAR.SYNC.DEFER_BLOCKING 0x0 ;  /* 0x0000000000007b1d */ /* 0x000fe20000010000 */
[----:B------:R-:W-:-:S02]  /*0920*/  ISETP.GE.AND P2, PT, R14, 0x2, PT ;  /* 0x000000020e00780c */ /* 0x000fc40003f46270 */
[----:B------:R-:W-:-:S11]  /*0930*/  LEA R6, R14, UR4, 0x2 ;  /* 0x000000040e067c11 */ /* 0x000fd6000f8e10ff */
[----:B------:R-:W1:Y:S04]  /*0940*/  @!P2 LDS R4, [R6+0x10] ;  /* 0x000010000604a984 */ /* 0x000e680000000800 */
[----:B------:R-:W-:Y:S04]  /*0950*/  @!P2 LDS R3, [R6] ;  /* 0x000000000603a984 */ /* 0x000fe80000000800 */
[----:B------:R-:W-:Y:S04]  /*0960*/  @!P2 LDS R2, [R6+0x8] ;  /* 0x000008000602a984 */ /* 0x000fe80000000800 */
[----:B-1----:R-:W1:Y:S02]  /*0970*/  SHFL.BFLY PT, R9, R4, 0x1, 0x1f ;  /* 0x0c201f0004097f89 */ /* 0x002e6400000e0000 */
[----:B-1----:R-:W-:-:S04]  /*0980*/  FADD R11, R4, R9 ;  /* 0x00000009040b7221 */ /* 0x002fc80000000000 */
[C---:B------:R-:W-:Y:S01]  /*0990*/  FMUL R8, R11.reuse, 0.25 ;  /* 0x3e8000000b087820 */ /* 0x040fe20000400000 */
[C---:B------:R-:W-:Y:S02]  /*09a0*/  FSETP.GEU.AND P1, PT, |R11|.reuse, 1.175494350822287508e-38, PT ;  /* 0x008000000b00780b */ /* 0x040fe40003f2e200 */
[----:B------:R-:W-:-:S04]  /*09b0*/  FSETP.GT.AND P0, PT, |R11|, 8.50705917302346158658e+37, PT ;  /* 0x7e8000000b00780b */ /* 0x000fc80003f04200 */
[----:B------:R-:W-:Y:S02]  /*09c0*/  FSEL R7, R8, R11, P0 ;  /* 0x0000000b08077208 */ /* 0x000fe40000000000 */
[----:B------:R-:W1:Y:S04]  /*09d0*/  SHFL.BFLY PT, R8, R3, 0x1, 0x1f ;  /* 0x0c201f0003087f89 */ /* 0x000e6800000e0000 */
[----:B------:R-:W2:Y:S01]  /*09e0*/  SHFL.BFLY PT, R5, R2, 0x1, 0x1f ;  /* 0x0c201f0002057f89 */ /* 0x000ea200000e0000 */
[----:B------:R-:W-:-:S04]  /*09f0*/  @!P1 FMUL R7, R7, 16777216 ;  /* 0x4b80000007079820 */ /* 0x000fc80000400000 */
[----:B------:R-:W3:Y:S01]  /*0a00*/  MUFU.RCP R10, R7 ;  /* 0x00000007000a7308 */ /* 0x000ee20000001000 */
[----:B------:R-:W-:Y:S01]  /*0a10*/  @P0 FMUL R9, R9, 0.25 ;  /* 0x3e80000009090820 */ /* 0x000fe20000400000 */
[----:B------:R-:W-:-:S03]  /*0a20*/  LOP3.LUT R12, R14, 0x1, RZ, 0xc0, !PT ;  /* 0x000000010e0c7812 */ /* 0x000fc600078ec0ff */
[----:B------:R-:W-:Y:S01]  /*0a30*/  @!P1 FMUL R9, R9, 16777216 ;  /* 0x4b80000009099820 */ /* 0x000fe20000400000 */
[----:B------:R-:W-:Y:S02]  /*0a40*/  ISETP.NE.U32.AND P0, PT, R12, 0x1, PT ;  /* 0x000000010c00780c */ /* 0x000fe40003f05070 */
[----:B------:R-:W-:Y:S02]  /*0a50*/  FSETP.NEU.AND P1, PT, R11, RZ, PT ;  /* 0x000000ff0b00720b */ /* 0x000fe40003f2d000 */
[----:B------:R-:W-:Y:S01]  /*0a60*/  ISETP.LT.AND P0, PT, R14, 0x2, P0 ;  /* 0x000000020e00780c */ /* 0x000fe20000701270 */
[----:B-1----:R-:W-:Y:S01]  /*0a70*/  FADD R8, -R3, R8 ;  /* 0x0000000803087221 */ /* 0x002fe20000000100 */
[----:B---3--:R-:W-:-:S03]  /*0a80*/  FMUL R10, R10, R9 ;  /* 0x000000090a0a7220 */ /* 0x008fc60000400000 */
[----:B------:R-:W-:Y:S01]  /*0a90*/  FMUL R9, R8, R8 ;  /* 0x0000000808097220 */ /* 0x000fe20000400000 */
[----:B--2---:R-:W-:Y:S01]  /*0aa0*/  FADD R5, R2, R5 ;  /* 0x0000000502057221 */ /* 0x004fe20000000000 */
[----:B------:R-:W-:Y:S02]  /*0ab0*/  FSEL R10, R10, RZ, P1 ;  /* 0x000000ff0a0a7208 */ /* 0x000fe40000800000 */
[----:B------:R-:W-:-:S03]  /*0ac0*/  FMUL R9, R4, R9 ;  /* 0x0000000904097220 */ /* 0x000fc60000400000 */
[----:B------:R-:W-:Y:S01]  /*0ad0*/  FFMA R7, R8, R10, R3 ;  /* 0x0000000a08077223 */ /* 0x000fe20000000003 */
[----:B------:R-:W-:Y:S01]  /*0ae0*/  FFMA R9, R10, R9, R5 ;  /* 0x000000090a097223 */ /* 0x000fe20000000005 */
[----:B------:R-:W-:Y:S01]  /*0af0*/  @P0 STS [R6+0x10], R11 ;  /* 0x0000100b06000388 */ /* 0x000fe20000000800 */
[----:B------:R-:W1:Y:S03]  /*0b00*/  LDC.64 R2, c[0x0][0x228] ;  /* 0x00008a00ff027b82 */ /* 0x000e660000000a00 */
[----:B------:R-:W-:Y:S04]  /*0b10*/  @P0 STS [R6], R7 ;  /* 0x0000000706000388 */ /* 0x000fe80000000800 */
[----:B------:R-:W-:Y:S01]  /*0b20*/  @P0 STS [R6+0x8], R9 ;  /* 0x0000080906000388 */ /* 0x000fe20000000800 */
[----:B------:R-:W2:Y:S08]  /*0b30*/  LDC.64 R4, c[0x0][0x230] ;  /* 0x00008c00ff047b82 */ /* 0x000eb00000000a00 */
[----:B------:R-:W-:Y:S01]  /*0b40*/  BAR.SYNC.DEFER_BLOCKING 0x0 ;  /* 0x0000000000007b1d */ /* 0x000fe20000010000 */
[----:B------:R-:W-:-:S05]  /*0b50*/  LOP3.LUT P0, RZ, R14, 0x3f, RZ, 0xc0, !PT ;  /* 0x0000003f0eff7812 */ /* 0x000fca000780c0ff */
[----:B------:R-:W3:Y:S04]  /*0b60*/  LDS R13, [UR4] ;  /* 0x00000004ff0d7984 */ /* 0x000ee80008000800 */
[----:B------:R-:W4:Y:S01]  /*0b70*/  LDS R15, [UR4+0x8] ;  /* 0x00000804ff0f7984 */ /* 0x000f220008000800 */
[C---:B------:R-:W-:Y:S01]  /*0b80*/  ISETP.LT.AND P0, PT, R0.reuse, 0x80, !P0 ;  /* 0x000000800000780c */ /* 0x040fe20004701270 */
[----:B-1----:R-:W-:-:S04]  /*0b90*/  IMAD.WIDE R2, R0, 0x4, R2 ;  /* 0x0000000400027825 */ /* 0x002fc800078e0202 */
[----:B--2---:R-:W-:-:S08]  /*0ba0*/  IMAD.WIDE R4, R0, 0x4, R4 ;  /* 0x0000000400047825 */ /* 0x004fd000078e0204 */
[----:B---3--:R1:W-:Y:S04]  /*0bb0*/  @P0 STG.E desc[UR6][R2.64], R13 ;  /* 0x0000000d02000986 */ /* 0x0083e8000c101906 */
[----:B----4-:R1:W-:Y:S01]  /*0bc0*/  @P0 STG.E desc[UR6][R4.64], R15 ;  /* 0x0000000f04000986 */ /* 0x0103e2000c101906 */
[----:B------:R-:W-:Y:S05]  /*0bd0*/  @!P0 EXIT ;  /* 0x000000000000894d */ /* 0x000fea0003800000 */
[----:B-1----:R-:W0:Y:S01]  /*0be0*/  LDS R5, [UR4+0x10] ;  /* 0x00001004ff057984 */ /* 0x002e220008000800 */
[----:B------:R-:W1:Y:S02]  /*0bf0*/  LDC.64 R2, c[0x0][0x238] ;  /* 0x00008e00ff027b82 */ /* 0x000e640000000a00 */
[----:B-1----:R-:W-:-:S05]  /*0c00*/  IMAD.WIDE R2, R0, 0x4, R2 ;  /* 0x0000000400027825 */ /* 0x002fca00078e0202 */
[----:B0-----:R-:W-:Y:S01]  /*0c10*/  STG.E desc[UR6][R2.64], R5 ;  /* 0x0000000502007986 */ /* 0x001fe2000c101906 */
[----:B------:R-:W-:Y:S05]  /*0c20*/  EXIT ;  /* 0x000000000000794d */ /* 0x000fea0003800000 */
.L_x_0:
[----:B------:R-:W-:-:S00]  /*0c30*/  BRA `(.L_x_0) ;  /* 0xfffffffc00fc7947 */ /* 0x000fc0000383ffff */
[----:B------:R-:W-:-:S00]  /*0c40*/  NOP ;  /* 0x0000000000007918 */ /* 0x000fc00000000000 */
        /* <DEDUP_REMOVED lines=11> */
.L_x_1:


//--------------------- .nv.shared.triton_per_fused_native_group_norm_11 --------------------------
	.section	.nv.shared.triton_per_fused_native_group_norm_11,"aw",@nobits
	.sectionflags	@""
	.align	16
	.zero		1024


//--------------------- .nv.constant0.triton_per_fused_native_group_norm_11 --------------------------
	.section	.nv.constant0.triton_per_fused_native_group_norm_11,"a",@progbits
	.sectionflags	@""
	.align	4
.nv.constant0.triton_per_fused_native_group_norm_11:
	.zero		584
